//
// Generated by NVIDIA NVVM Compiler
//
// Compiler Build ID: CL-36424714
// Cuda compilation tools, release 13.0, V13.0.88
// Based on NVVM 20.0.0
//

.version 9.0
.target sm_100
.address_size 64

	// .globl	_Z14maxpool_kernelPKdPdiiiiiiiiiiii

.visible .entry _Z14maxpool_kernelPKdPdiiiiiiiiiiii(
	.param .u64 .ptr .align 1 _Z14maxpool_kernelPKdPdiiiiiiiiiiii_param_0,
	.param .u64 .ptr .align 1 _Z14maxpool_kernelPKdPdiiiiiiiiiiii_param_1,
	.param .u32 _Z14maxpool_kernelPKdPdiiiiiiiiiiii_param_2,
	.param .u32 _Z14maxpool_kernelPKdPdiiiiiiiiiiii_param_3,
	.param .u32 _Z14maxpool_kernelPKdPdiiiiiiiiiiii_param_4,
	.param .u32 _Z14maxpool_kernelPKdPdiiiiiiiiiiii_param_5,
	.param .u32 _Z14maxpool_kernelPKdPdiiiiiiiiiiii_param_6,
	.param .u32 _Z14maxpool_kernelPKdPdiiiiiiiiiiii_param_7,
	.param .u32 _Z14maxpool_kernelPKdPdiiiiiiiiiiii_param_8,
	.param .u32 _Z14maxpool_kernelPKdPdiiiiiiiiiiii_param_9,
	.param .u32 _Z14maxpool_kernelPKdPdiiiiiiiiiiii_param_10,
	.param .u32 _Z14maxpool_kernelPKdPdiiiiiiiiiiii_param_11,
	.param .u32 _Z14maxpool_kernelPKdPdiiiiiiiiiiii_param_12,
	.param .u32 _Z14maxpool_kernelPKdPdiiiiiiiiiiii_param_13
)
{
	.reg .pred 	%p<108>;
	.reg .b32 	%r<74>;
	.reg .b64 	%rd<15>;
	.reg .b64 	%fd<86>;

	ld.param.u64 	%rd6, [_Z14maxpool_kernelPKdPdiiiiiiiiiiii_param_0];
	ld.param.u64 	%rd5, [_Z14maxpool_kernelPKdPdiiiiiiiiiiii_param_1];
	ld.param.u32 	%r36, [_Z14maxpool_kernelPKdPdiiiiiiiiiiii_param_2];
	ld.param.u32 	%r37, [_Z14maxpool_kernelPKdPdiiiiiiiiiiii_param_3];
	ld.param.u32 	%r26, [_Z14maxpool_kernelPKdPdiiiiiiiiiiii_param_4];
	ld.param.u32 	%r27, [_Z14maxpool_kernelPKdPdiiiiiiiiiiii_param_5];
	ld.param.u32 	%r28, [_Z14maxpool_kernelPKdPdiiiiiiiiiiii_param_6];
	ld.param.u32 	%r29, [_Z14maxpool_kernelPKdPdiiiiiiiiiiii_param_7];
	ld.param.u32 	%r30, [_Z14maxpool_kernelPKdPdiiiiiiiiiiii_param_8];
	ld.param.u32 	%r31, [_Z14maxpool_kernelPKdPdiiiiiiiiiiii_param_9];
	ld.param.u32 	%r32, [_Z14maxpool_kernelPKdPdiiiiiiiiiiii_param_10];
	ld.param.u32 	%r33, [_Z14maxpool_kernelPKdPdiiiiiiiiiiii_param_11];
	ld.param.u32 	%r34, [_Z14maxpool_kernelPKdPdiiiiiiiiiiii_param_12];
	ld.param.u32 	%r35, [_Z14maxpool_kernelPKdPdiiiiiiiiiiii_param_13];
	cvta.to.global.u64 	%rd1, %rd6;
	mov.u32 	%r38, %ctaid.x;
	mov.u32 	%r39, %ntid.x;
	mov.u32 	%r40, %tid.x;
	mad.lo.s32 	%r1, %r38, %r39, %r40;
	mul.lo.s32 	%r41, %r37, %r36;
	mul.lo.s32 	%r42, %r41, %r28;
	mul.lo.s32 	%r43, %r42, %r29;
	setp.ge.s32 	%p2, %r1, %r43;
	mov.f64 	%fd64, 0dFFEFFFFFFFFFFFFF;
	@%p2 bra 	$L__BB0_46;
	div.s32 	%r2, %r1, %r29;
	setp.lt.s32 	%p3, %r30, 1;
	@%p3 bra 	$L__BB0_45;
	setp.lt.s32 	%p4, %r31, 1;
	div.s32 	%r5, %r2, %r28;
	mul.lo.s32 	%r44, %r5, %r28;
	sub.s32 	%r45, %r2, %r44;
	mul.lo.s32 	%r46, %r45, %r34;
	sub.s32 	%r3, %r46, %r32;
	rem.s32 	%r47, %r1, %r29;
	mul.lo.s32 	%r48, %r47, %r35;
	sub.s32 	%r4, %r48, %r33;
	@%p4 bra 	$L__BB0_45;
	and.b32  	%r6, %r31, 7;
	add.s32 	%r7, %r6, -1;
	and.b32  	%r8, %r31, 3;
	and.b32  	%r9, %r31, 2147483640;
	and.b32  	%r10, %r31, 1;
	mul.lo.s32 	%r11, %r5, %r26;
	mov.f64 	%fd64, 0dFFEFFFFFFFFFFFFF;
	mov.b32 	%r69, 0;
$L__BB0_4:
	setp.lt.u32 	%p5, %r31, 8;
	add.s32 	%r51, %r3, %r69;
	setp.gt.s32 	%p6, %r51, -1;
	setp.lt.s32 	%p7, %r51, %r26;
	and.pred  	%p1, %p6, %p7;
	add.s32 	%r52, %r51, %r11;
	mul.lo.s32 	%r13, %r52, %r27;
	mov.b32 	%r72, 0;
	@%p5 bra 	$L__BB0_23;
	mov.b32 	%r70, 0;
$L__BB0_6:
	.pragma "nounroll";
	add.s32 	%r15, %r4, %r70;
	setp.gt.s32 	%p8, %r15, -1;
	setp.lt.s32 	%p9, %r15, %r27;
	and.pred  	%p10, %p8, %p9;
	and.pred  	%p11, %p1, %p10;
	add.s32 	%r54, %r15, %r13;
	mul.wide.s32 	%rd7, %r54, 8;
	add.s64 	%rd2, %rd1, %rd7;
	not.pred 	%p12, %p11;
	@%p12 bra 	$L__BB0_8;
	ld.global.f64 	%fd44, [%rd2];
	setp.gt.f64 	%p13, %fd44, %fd64;
	selp.f64 	%fd64, %fd44, %fd64, %p13;
$L__BB0_8:
	add.s32 	%r55, %r15, 1;
	setp.gt.s32 	%p14, %r55, -1;
	setp.lt.s32 	%p15, %r55, %r27;
	and.pred  	%p16, %p14, %p15;
	and.pred  	%p17, %p1, %p16;
	not.pred 	%p18, %p17;
	@%p18 bra 	$L__BB0_10;
	ld.global.f64 	%fd45, [%rd2+8];
	setp.gt.f64 	%p19, %fd45, %fd64;
	selp.f64 	%fd64, %fd45, %fd64, %p19;
$L__BB0_10:
	add.s32 	%r56, %r15, 2;
	setp.gt.s32 	%p20, %r56, -1;
	setp.lt.s32 	%p21, %r56, %r27;
	and.pred  	%p22, %p20, %p21;
	and.pred  	%p23, %p1, %p22;
	not.pred 	%p24, %p23;
	@%p24 bra 	$L__BB0_12;
	ld.global.f64 	%fd46, [%rd2+16];
	setp.gt.f64 	%p25, %fd46, %fd64;
	selp.f64 	%fd64, %fd46, %fd64, %p25;
$L__BB0_12:
	add.s32 	%r57, %r15, 3;
	setp.gt.s32 	%p26, %r57, -1;
	setp.lt.s32 	%p27, %r57, %r27;
	and.pred  	%p28, %p26, %p27;
	and.pred  	%p29, %p1, %p28;
	not.pred 	%p30, %p29;
	@%p30 bra 	$L__BB0_14;
	ld.global.f64 	%fd47, [%rd2+24];
	setp.gt.f64 	%p31, %fd47, %fd64;
	selp.f64 	%fd64, %fd47, %fd64, %p31;
$L__BB0_14:
	add.s32 	%r58, %r15, 4;
	setp.gt.s32 	%p32, %r58, -1;
	setp.lt.s32 	%p33, %r58, %r27;
	and.pred  	%p34, %p32, %p33;
	and.pred  	%p35, %p1, %p34;
	not.pred 	%p36, %p35;
	@%p36 bra 	$L__BB0_16;
	ld.global.f64 	%fd48, [%rd2+32];
	setp.gt.f64 	%p37, %fd48, %fd64;
	selp.f64 	%fd64, %fd48, %fd64, %p37;
$L__BB0_16:
	add.s32 	%r59, %r15, 5;
	setp.gt.s32 	%p38, %r59, -1;
	setp.lt.s32 	%p39, %r59, %r27;
	and.pred  	%p40, %p38, %p39;
	and.pred  	%p41, %p1, %p40;
	not.pred 	%p42, %p41;
	@%p42 bra 	$L__BB0_18;
	ld.global.f64 	%fd49, [%rd2+40];
	setp.gt.f64 	%p43, %fd49, %fd64;
	selp.f64 	%fd64, %fd49, %fd64, %p43;
$L__BB0_18:
	add.s32 	%r60, %r15, 6;
	setp.gt.s32 	%p44, %r60, -1;
	setp.lt.s32 	%p45, %r60, %r27;
	and.pred  	%p46, %p44, %p45;
	and.pred  	%p47, %p1, %p46;
	not.pred 	%p48, %p47;
	@%p48 bra 	$L__BB0_20;
	ld.global.f64 	%fd50, [%rd2+48];
	setp.gt.f64 	%p49, %fd50, %fd64;
	selp.f64 	%fd64, %fd50, %fd64, %p49;
$L__BB0_20:
	add.s32 	%r61, %r15, 7;
	setp.gt.s32 	%p50, %r61, -1;
	setp.lt.s32 	%p51, %r61, %r27;
	and.pred  	%p52, %p50, %p51;
	and.pred  	%p53, %p1, %p52;
	not.pred 	%p54, %p53;
	@%p54 bra 	$L__BB0_22;
	ld.global.f64 	%fd51, [%rd2+56];
	setp.gt.f64 	%p55, %fd51, %fd64;
	selp.f64 	%fd64, %fd51, %fd64, %p55;
$L__BB0_22:
	add.s32 	%r70, %r70, 8;
	setp.ne.s32 	%p56, %r70, %r9;
	mov.u32 	%r72, %r9;
	@%p56 bra 	$L__BB0_6;
$L__BB0_23:
	setp.eq.s32 	%p57, %r6, 0;
	@%p57 bra 	$L__BB0_44;
	setp.lt.u32 	%p58, %r7, 3;
	@%p58 bra 	$L__BB0_34;
	add.s32 	%r18, %r4, %r72;
	setp.gt.s32 	%p59, %r18, -1;
	setp.lt.s32 	%p60, %r18, %r27;
	and.pred  	%p61, %p59, %p60;
	and.pred  	%p63, %p1, %p61;
	add.s32 	%r62, %r18, %r13;
	mul.wide.s32 	%rd8, %r62, 8;
	add.s64 	%rd3, %rd1, %rd8;
	not.pred 	%p64, %p63;
	@%p64 bra 	$L__BB0_27;
	ld.global.f64 	%fd53, [%rd3];
	setp.gt.f64 	%p65, %fd53, %fd64;
	selp.f64 	%fd64, %fd53, %fd64, %p65;
$L__BB0_27:
	add.s32 	%r63, %r18, 1;
	setp.gt.s32 	%p66, %r63, -1;
	setp.lt.s32 	%p67, %r63, %r27;
	and.pred  	%p68, %p66, %p67;
	and.pred  	%p69, %p1, %p68;
	not.pred 	%p70, %p69;
	@%p70 bra 	$L__BB0_29;
	ld.global.f64 	%fd54, [%rd3+8];
	setp.gt.f64 	%p71, %fd54, %fd64;
	selp.f64 	%fd64, %fd54, %fd64, %p71;
$L__BB0_29:
	add.s32 	%r64, %r18, 2;
	setp.gt.s32 	%p72, %r64, -1;
	setp.lt.s32 	%p73, %r64, %r27;
	and.pred  	%p74, %p72, %p73;
	and.pred  	%p75, %p1, %p74;
	not.pred 	%p76, %p75;
	@%p76 bra 	$L__BB0_31;
	ld.global.f64 	%fd55, [%rd3+16];
	setp.gt.f64 	%p77, %fd55, %fd64;
	selp.f64 	%fd64, %fd55, %fd64, %p77;
$L__BB0_31:
	add.s32 	%r65, %r18, 3;
	setp.gt.s32 	%p78, %r65, -1;
	setp.lt.s32 	%p79, %r65, %r27;
	and.pred  	%p80, %p78, %p79;
	and.pred  	%p81, %p1, %p80;
	not.pred 	%p82, %p81;
	@%p82 bra 	$L__BB0_33;
	ld.global.f64 	%fd56, [%rd3+24];
	setp.gt.f64 	%p83, %fd56, %fd64;
	selp.f64 	%fd64, %fd56, %fd64, %p83;
$L__BB0_33:
	add.s32 	%r72, %r72, 4;
$L__BB0_34:
	setp.eq.s32 	%p84, %r8, 0;
	@%p84 bra 	$L__BB0_44;
	setp.eq.s32 	%p85, %r8, 1;
	@%p85 bra 	$L__BB0_41;
	add.s32 	%r21, %r4, %r72;
	setp.gt.s32 	%p86, %r21, -1;
	setp.lt.s32 	%p87, %r21, %r27;
	and.pred  	%p88, %p86, %p87;
	and.pred  	%p90, %p1, %p88;
	add.s32 	%r66, %r21, %r13;
	mul.wide.s32 	%rd9, %r66, 8;
	add.s64 	%rd4, %rd1, %rd9;
	not.pred 	%p91, %p90;
	@%p91 bra 	$L__BB0_38;
	ld.global.f64 	%fd58, [%rd4];
	setp.gt.f64 	%p92, %fd58, %fd64;
	selp.f64 	%fd64, %fd58, %fd64, %p92;
$L__BB0_38:
	add.s32 	%r67, %r21, 1;
	setp.gt.s32 	%p93, %r67, -1;
	setp.lt.s32 	%p94, %r67, %r27;
	and.pred  	%p95, %p93, %p94;
	and.pred  	%p96, %p1, %p95;
	not.pred 	%p97, %p96;
	@%p97 bra 	$L__BB0_40;
	ld.global.f64 	%fd59, [%rd4+8];
	setp.gt.f64 	%p98, %fd59, %fd64;
	selp.f64 	%fd64, %fd59, %fd64, %p98;
$L__BB0_40:
	add.s32 	%r72, %r72, 2;
$L__BB0_41:
	setp.eq.s32 	%p99, %r10, 0;
	@%p99 bra 	$L__BB0_44;
	add.s32 	%r24, %r4, %r72;
	setp.gt.s32 	%p100, %r24, -1;
	setp.lt.s32 	%p101, %r24, %r27;
	and.pred  	%p102, %p100, %p101;
	and.pred  	%p104, %p1, %p102;
	not.pred 	%p105, %p104;
	@%p105 bra 	$L__BB0_44;
	add.s32 	%r68, %r24, %r13;
	mul.wide.s32 	%rd10, %r68, 8;
	add.s64 	%rd11, %rd1, %rd10;
	ld.global.f64 	%fd60, [%rd11];
	setp.gt.f64 	%p106, %fd60, %fd64;
	selp.f64 	%fd64, %fd60, %fd64, %p106;
$L__BB0_44:
	add.s32 	%r69, %r69, 1;
	setp.ne.s32 	%p107, %r69, %r30;
	@%p107 bra 	$L__BB0_4;
$L__BB0_45:
	cvta.to.global.u64 	%rd12, %rd5;
	mul.wide.s32 	%rd13, %r1, 8;
	add.s64 	%rd14, %rd12, %rd13;
	st.global.f64 	[%rd14], %fd64;
$L__BB0_46:
	ret;

}


// ===== COMPILED SASS (sm_100) =====

	.target	sm_100

	.elftype	@"ET_EXEC"


//--------------------- .note.nv.tkinfo           --------------------------
	.section	.note.nv.tkinfo,"",@"SHT_NOTE"
	.sectionflags	@"SHF_NOTE_NV_TKINFO"
	.tkinfo
        /*0018*/ 	.word	0x00000002
        /*0030*/ 	.string	""
        /*0030*/ 	.string	"ptxas"
        /*0030*/ 	.string	"Cuda compilation tools, release 13.0, V13.0.88"
        /*0030*/ 	.string	"Build cuda_13.0.r13.0/compiler.36424714_0"
        /*0030*/ 	.string	"-arch sm_100 -m 64 "



//--------------------- .note.nv.cuinfo           --------------------------
	.section	.note.nv.cuinfo,"",@"SHT_NOTE"
	.sectionflags	@"SHF_NOTE_NV_CUINFO"
        /*0018*/ 	.short	0x0002
        /*001a*/ 	.short	0x0064
        /*001c*/ 	.short	0x0082
	.zero		2


//--------------------- .nv.info                  --------------------------
	.section	.nv.info,"",@"SHT_CUDA_INFO"
	.align	4


	//----- nvinfo : EIATTR_REGCOUNT
	.align		4
        /*0000*/ 	.byte	0x04, 0x2f
        /*0002*/ 	.short	(.L_1 - .L_0)
	.align		4
.L_0:
        /*0004*/ 	.word	index@(_Z14maxpool_kernelPKdPdiiiiiiiiiiii)
        /*0008*/ 	.word	0x0000001a


	//----- nvinfo : EIATTR_FRAME_SIZE
	.align		4
.L_1:
        /*000c*/ 	.byte	0x04, 0x11
        /*000e*/ 	.short	(.L_3 - .L_2)
	.align		4
.L_2:
        /*0010*/ 	.word	index@(_Z14maxpool_kernelPKdPdiiiiiiiiiiii)
        /*0014*/ 	.word	0x00000000


	//----- nvinfo : EIATTR_MIN_STACK_SIZE
	.align		4
.L_3:
        /*0018*/ 	.byte	0x04, 0x12
        /*001a*/ 	.short	(.L_5 - .L_4)
	.align		4
.L_4:
        /*001c*/ 	.word	index@(_Z14maxpool_kernelPKdPdiiiiiiiiiiii)
        /*0020*/ 	.word	0x00000000
.L_5:


//--------------------- .nv.compat                --------------------------
	.section	.nv.compat,"",@"SHT_CUDA_COMPAT_INFO"
	.align	4
        /*0000*/ 	.byte	0x02, 0x09, 0x00, 0x00, 0x02, 0x02, 0x01, 0x00, 0x02, 0x05, 0x05, 0x00, 0x03, 0x07, 0x01, 0x01
        /*0010*/ 	.byte	0x02, 0x03, 0x00, 0x00, 0x02, 0x06, 0x01, 0x00, 0x04, 0x0b, 0x08, 0x00, 0x01, 0x00, 0x00, 0x00
        /*0020*/ 	.byte	0x00, 0x00, 0x00, 0x00


//--------------------- .nv.info._Z14maxpool_kernelPKdPdiiiiiiiiiiii --------------------------
	.section	.nv.info._Z14maxpool_kernelPKdPdiiiiiiiiiiii,"",@"SHT_CUDA_INFO"
	.sectionflags	@""
	.align	4


	//----- nvinfo : EIATTR_CUDA_API_VERSION
	.align		4
        /*0000*/ 	.byte	0x04, 0x37
        /*0002*/ 	.short	(.L_7 - .L_6)
.L_6:
        /*0004*/ 	.word	0x00000082


	//----- nvinfo : EIATTR_KPARAM_INFO
	.align		4
.L_7:
        /*0008*/ 	.byte	0x04, 0x17
        /*000a*/ 	.short	(.L_9 - .L_8)
.L_8:
        /*000c*/ 	.word	0x00000000
        /*0010*/ 	.short	0x000d
        /*0012*/ 	.short	0x003c
        /*0014*/ 	.byte	0x00, 0xf0, 0x11, 0x00


	//----- nvinfo : EIATTR_KPARAM_INFO
	.align		4
.L_9:
        /*0018*/ 	.byte	0x04, 0x17
        /*001a*/ 	.short	(.L_11 - .L_10)
.L_10:
        /*001c*/ 	.word	0x00000000
        /*0020*/ 	.short	0x000c
        /*0022*/ 	.short	0x0038
        /*0024*/ 	.byte	0x00, 0xf0, 0x11, 0x00


	//----- nvinfo : EIATTR_KPARAM_INFO
	.align		4
.L_11:
        /*0028*/ 	.byte	0x04, 0x17
        /*002a*/ 	.short	(.L_13 - .L_12)
.L_12:
        /*002c*/ 	.word	0x00000000
        /*0030*/ 	.short	0x000b
        /*0032*/ 	.short	0x0034
        /*0034*/ 	.byte	0x00, 0xf0, 0x11, 0x00


	//----- nvinfo : EIATTR_KPARAM_INFO
	.align		4
.L_13:
        /*0038*/ 	.byte	0x04, 0x17
        /*003a*/ 	.short	(.L_15 - .L_14)
.L_14:
        /*003c*/ 	.word	0x00000000
        /*0040*/ 	.short	0x000a
        /*0042*/ 	.short	0x0030
        /*0044*/ 	.byte	0x00, 0xf0, 0x11, 0x00


	//----- nvinfo : EIATTR_KPARAM_INFO
	.align		4
.L_15:
        /*0048*/ 	.byte	0x04, 0x17
        /*004a*/ 	.short	(.L_17 - .L_16)
.L_16:
        /*004c*/ 	.word	0x00000000
        /*0050*/ 	.short	0x0009
        /*0052*/ 	.short	0x002c
        /*0054*/ 	.byte	0x00, 0xf0, 0x11, 0x00


	//----- nvinfo : EIATTR_KPARAM_INFO
	.align		4
.L_17:
        /*0058*/ 	.byte	0x04, 0x17
        /*005a*/ 	.short	(.L_19 - .L_18)
.L_18:
        /*005c*/ 	.word	0x00000000
        /*0060*/ 	.short	0x0008
        /*0062*/ 	.short	0x0028
        /*0064*/ 	.byte	0x00, 0xf0, 0x11, 0x00


	//----- nvinfo : EIATTR_KPARAM_INFO
	.align		4
.L_19:
        /*0068*/ 	.byte	0x04, 0x17
        /*006a*/ 	.short	(.L_21 - .L_20)
.L_20:
        /*006c*/ 	.word	0x00000000
        /*0070*/ 	.short	0x0007
        /*0072*/ 	.short	0x0024
        /*0074*/ 	.byte	0x00, 0xf0, 0x11, 0x00


	//----- nvinfo : EIATTR_KPARAM_INFO
	.align		4
.L_21:
        /*0078*/ 	.byte	0x04, 0x17
        /*007a*/ 	.short	(.L_23 - .L_22)
.L_22:
        /*007c*/ 	.word	0x00000000
        /*0080*/ 	.short	0x0006
        /*0082*/ 	.short	0x0020
        /*0084*/ 	.byte	0x00, 0xf0, 0x11, 0x00


	//----- nvinfo : EIATTR_KPARAM_INFO
	.align		4
.L_23:
        /*0088*/ 	.byte	0x04, 0x17
        /*008a*/ 	.short	(.L_25 - .L_24)
.L_24:
        /*008c*/ 	.word	0x00000000
        /*0090*/ 	.short	0x0005
        /*0092*/ 	.short	0x001c
        /*0094*/ 	.byte	0x00, 0xf0, 0x11, 0x00


	//----- nvinfo : EIATTR_KPARAM_INFO
	.align		4
.L_25:
        /*0098*/ 	.byte	0x04, 0x17
        /*009a*/ 	.short	(.L_27 - .L_26)
.L_26:
        /*009c*/ 	.word	0x00000000
        /*00a0*/ 	.short	0x0004
        /*00a2*/ 	.short	0x0018
        /*00a4*/ 	.byte	0x00, 0xf0, 0x11, 0x00


	//----- nvinfo : EIATTR_KPARAM_INFO
	.align		4
.L_27:
        /*00a8*/ 	.byte	0x04, 0x17
        /*00aa*/ 	.short	(.L_29 - .L_28)
.L_28:
        /*00ac*/ 	.word	0x00000000
        /*00b0*/ 	.short	0x0003
        /*00b2*/ 	.short	0x0014
        /*00b4*/ 	.byte	0x00, 0xf0, 0x11, 0x00


	//----- nvinfo : EIATTR_KPARAM_INFO
	.align		4
.L_29:
        /*00b8*/ 	.byte	0x04, 0x17
        /*00ba*/ 	.short	(.L_31 - .L_30)
.L_30:
        /*00bc*/ 	.word	0x00000000
        /*00c0*/ 	.short	0x0002
        /*00c2*/ 	.short	0x0010
        /*00c4*/ 	.byte	0x00, 0xf0, 0x11, 0x00


	//----- nvinfo : EIATTR_KPARAM_INFO
	.align		4
.L_31:
        /*00c8*/ 	.byte	0x04, 0x17
        /*00ca*/ 	.short	(.L_33 - .L_32)
.L_32:
        /*00cc*/ 	.word	0x00000000
        /*00d0*/ 	.short	0x0001
        /*00d2*/ 	.short	0x0008
        /*00d4*/ 	.byte	0x00, 0xf5, 0x21, 0x00


	//----- nvinfo : EIATTR_KPARAM_INFO
	.align		4
.L_33:
        /*00d8*/ 	.byte	0x04, 0x17
        /*00da*/ 	.short	(.L_35 - .L_34)
.L_34:
        /*00dc*/ 	.word	0x00000000
        /*00e0*/ 	.short	0x0000
        /*00e2*/ 	.short	0x0000
        /*00e4*/ 	.byte	0x00, 0xf5, 0x21, 0x00


	//----- nvinfo : EIATTR_SPARSE_MMA_MASK
	.align		4
.L_35:
        /*00e8*/ 	.byte	0x03, 0x50
        /*00ea*/ 	.short	0x0000


	//----- nvinfo : EIATTR_MAXREG_COUNT
	.align		4
        /*00ec*/ 	.byte	0x03, 0x1b
        /*00ee*/ 	.short	0x00ff


	//----- nvinfo : EIATTR_MERCURY_ISA_VERSION
	.align		4
        /*00f0*/ 	.byte	0x03, 0x5f
        /*00f2*/ 	.short	0x0101


	//----- nvinfo : EIATTR_VRC_CTA_INIT_COUNT
	.align		4
        /*00f4*/ 	.byte	0x02, 0x4a
	.zero		1
	.zero		1


	//----- nvinfo : EIATTR_EXIT_INSTR_OFFSETS
	.align		4
        /*00f8*/ 	.byte	0x04, 0x1c
        /*00fa*/ 	.short	(.L_37 - .L_36)


	//   ....[0]....
.L_36:
        /*00fc*/ 	.word	0x000000b0


	//   ....[1]....
        /*0100*/ 	.word	0x00001230


	//----- nvinfo : EIATTR_CRS_STACK_SIZE
	.align		4
.L_37:
        /*0104*/ 	.byte	0x04, 0x1e
        /*0106*/ 	.short	(.L_39 - .L_38)
.L_38:
        /*0108*/ 	.word	0x00000000


	//----- nvinfo : EIATTR_CBANK_PARAM_SIZE
	.align		4
.L_39:
        /*010c*/ 	.byte	0x03, 0x19
        /*010e*/ 	.short	0x0040


	//----- nvinfo : EIATTR_PARAM_CBANK
	.align		4
        /*0110*/ 	.byte	0x04, 0x0a
        /*0112*/ 	.short	(.L_41 - .L_40)
	.align		4
.L_40:
        /*0114*/ 	.word	index@(.nv.constant0._Z14maxpool_kernelPKdPdiiiiiiiiiiii)
        /*0118*/ 	.short	0x0380
        /*011a*/ 	.short	0x0040


	//----- nvinfo : EIATTR_SW_WAR
	.align		4
.L_41:
        /*011c*/ 	.byte	0x04, 0x36
        /*011e*/ 	.short	(.L_43 - .L_42)
.L_42:
        /*0120*/ 	.word	0x00000008
.L_43:


//--------------------- .nv.callgraph             --------------------------
	.section	.nv.callgraph,"",@"SHT_CUDA_CALLGRAPH"
	.align	4
	.sectionentsize	8
	.align		4
        /*0000*/ 	.word	0x00000000
	.align		4
        /*0004*/ 	.word	0xffffffff
	.align		4
        /*0008*/ 	.word	0x00000000
	.align		4
        /*000c*/ 	.word	0xfffffffe
	.align		4
        /*0010*/ 	.word	0x00000000
	.align		4
        /*0014*/ 	.word	0xfffffffd
	.align		4
        /*0018*/ 	.word	0x00000000
	.align		4
        /*001c*/ 	.word	0xfffffffc


//--------------------- .text._Z14maxpool_kernelPKdPdiiiiiiiiiiii --------------------------
	.section	.text._Z14maxpool_kernelPKdPdiiiiiiiiiiii,"ax",@progbits
	.align	128
        .global         _Z14maxpool_kernelPKdPdiiiiiiiiiiii
        .type           _Z14maxpool_kernelPKdPdiiiiiiiiiiii,@function
        .size           _Z14maxpool_kernelPKdPdiiiiiiiiiiii,(.L_x_9 - _Z14maxpool_kernelPKdPdiiiiiiiiiiii)
        .other          _Z14maxpool_kernelPKdPdiiiiiiiiiiii,@"STO_CUDA_ENTRY STV_DEFAULT"
_Z14maxpool_kernelPKdPdiiiiiiiiiiii:
.text._Z14maxpool_kernelPKdPdiiiiiiiiiiii:
[----:B------:R-:W-:Y:S01]  /*0000*/  LDC R1, c[0x0][0x37c] ;  /* 0x0000df00ff017b82 */ /* 0x000fe20000000800 */
[----:B------:R-:W0:Y:S01]  /*0010*/  S2R R3, SR_TID.X ;  /* 0x0000000000037919 */ /* 0x000e220000002100 */
[----:B------:R-:W1:Y:S06]  /*0020*/  LDCU.64 UR4, c[0x0][0x390] ;  /* 0x00007200ff0477ac */ /* 0x000e6c0008000a00 */
[----:B------:R-:W2:Y:S08]  /*0030*/  LDC.64 R6, c[0x0][0x3a0] ;  /* 0x0000e800ff067b82 */ /* 0x000eb00000000a00 */
[----:B------:R-:W0:Y:S08]  /*0040*/  S2UR UR6, SR_CTAID.X ;  /* 0x00000000000679c3 */ /* 0x000e300000002500 */
[----:B------:R-:W0:Y:S01]  /*0050*/  LDC R0, c[0x0][0x360] ;  /* 0x0000d800ff007b82 */ /* 0x000e220000000800 */
[----:B-1----:R-:W-:-:S06]  /*0060*/  UIMAD UR4, UR5, UR4, URZ ;  /* 0x00000004050472a4 */ /* 0x002fcc000f8e02ff */
[----:B--2---:R-:W-:Y:S02]  /*0070*/  IMAD R2, R6, UR4, RZ ;  /* 0x0000000406027c24 */ /* 0x004fe4000f8e02ff */
[----:B0-----:R-:W-:Y:S02]  /*0080*/  IMAD R0, R0, UR6, R3 ;  /* 0x0000000600007c24 */ /* 0x001fe4000f8e0203 */
[----:B------:R-:W-:-:S05]  /*0090*/  IMAD R3, R2, R7, RZ ;  /* 0x0000000702037224 */ /* 0x000fca00078e02ff */
[----:B------:R-:W-:-:S13]  /*00a0*/  ISETP.GE.AND P0, PT, R0, R3, PT ;  /* 0x000000030000720c */ /* 0x000fda0003f06270 */
[----:B------:R-:W-:Y:S05]  /*00b0*/  @P0 EXIT ;  /* 0x000000000000094d */ /* 0x000fea0003800000 */
[----:B------:R-:W-:Y:S01]  /*00c0*/  IABS R5, R7 ;  /* 0x0000000700057213 */ /* 0x000fe20000000000 */
[----:B------:R-:W0:Y:S03]  /*00d0*/  LDCU UR4, c[0x0][0x3a8] ;  /* 0x00007500ff0477ac */ /* 0x000e260008000800 */
[----:B------:R-:W1:Y:S01]  /*00e0*/  I2F.RP R4, R5 ;  /* 0x0000000500047306 */ /* 0x000e620000209400 */
[----:B------:R-:W2:Y:S07]  /*00f0*/  LDCU.64 UR10, c[0x0][0x358] ;  /* 0x00006b00ff0a77ac */ /* 0x000eae0008000a00 */
[----:B-1----:R-:W1:Y:S01]  /*0100*/  MUFU.RCP R4, R4 ;  /* 0x0000000400047308 */ /* 0x002e620000001000 */
[----:B0-----:R-:W-:Y:S01]  /*0110*/  UISETP.GE.AND UP0, UPT, UR4, 0x1, UPT ;  /* 0x000000010400788c */ /* 0x001fe2000bf06270 */
[----:B-1----:R-:W-:-:S06]  /*0120*/  VIADD R2, R4, 0xffffffe ;  /* 0x0ffffffe04027836 */ /* 0x002fcc0000000000 */
[----:B------:R0:W1:Y:S02]  /*0130*/  F2I.FTZ.U32.TRUNC.NTZ R3, R2 ;  /* 0x0000000200037305 */ /* 0x000064000021f000 */
[----:B0-----:R-:W-:Y:S02]  /*0140*/  IMAD.MOV.U32 R2, RZ, RZ, RZ ;  /* 0x000000ffff027224 */ /* 0x001fe400078e00ff */
[----:B-1----:R-:W-:-:S04]  /*0150*/  IMAD.MOV R8, RZ, RZ, -R3 ;  /* 0x000000ffff087224 */ /* 0x002fc800078e0a03 */
[----:B------:R-:W-:Y:S01]  /*0160*/  IMAD R9, R8, R5, RZ ;  /* 0x0000000508097224 */ /* 0x000fe200078e02ff */
[----:B------:R-:W-:-:S03]  /*0170*/  IABS R8, R0 ;  /* 0x0000000000087213 */ /* 0x000fc60000000000 */
[----:B------:R-:W-:Y:S01]  /*0180*/  IMAD.HI.U32 R3, R3, R9, R2 ;  /* 0x0000000903037227 */ /* 0x000fe200078e0002 */
[----:B------:R-:W-:-:S04]  /*0190*/  LOP3.LUT R2, R0, R7, RZ, 0x3c, !PT ;  /* 0x0000000700027212 */ /* 0x000fc800078e3cff */
[----:B------:R-:W-:Y:S01]  /*01a0*/  ISETP.GE.AND P2, PT, R2, RZ, PT ;  /* 0x000000ff0200720c */ /* 0x000fe20003f46270 */
[----:B------:R-:W-:-:S04]  /*01b0*/  IMAD.HI.U32 R3, R3, R8, RZ ;  /* 0x0000000803037227 */ /* 0x000fc800078e00ff */
[----:B------:R-:W-:Y:S02]  /*01c0*/  IMAD.MOV R4, RZ, RZ, -R3 ;  /* 0x000000ffff047224 */ /* 0x000fe400078e0a03 */
[----:B------:R-:W-:Y:S02]  /*01d0*/  IMAD.MOV.U32 R2, RZ, RZ, -0x1 ;  /* 0xffffffffff027424 */ /* 0x000fe400078e00ff */
[----:B------:R-:W-:-:S05]  /*01e0*/  IMAD R8, R5, R4, R8 ;  /* 0x0000000405087224 */ /* 0x000fca00078e0208 */
[----:B------:R-:W-:-:S13]  /*01f0*/  ISETP.GT.U32.AND P1, PT, R5, R8, PT ;  /* 0x000000080500720c */ /* 0x000fda0003f24070 */
[----:B------:R-:W-:Y:S02]  /*0200*/  @!P1 IMAD.IADD R8, R8, 0x1, -R5 ;  /* 0x0000000108089824 */ /* 0x000fe400078e0a05 */
[----:B------:R-:W-:-:S03]  /*0210*/  @!P1 VIADD R3, R3, 0x1 ;  /* 0x0000000103039836 */ /* 0x000fc60000000000 */
[----:B------:R-:W-:-:S13]  /*0220*/  ISETP.GE.U32.AND P0, PT, R8, R5, PT ;  /* 0x000000050800720c */ /* 0x000fda0003f06070 */
[----:B------:R-:W-:-:S04]  /*0230*/  @P0 VIADD R3, R3, 0x1 ;  /* 0x0000000103030836 */ /* 0x000fc80000000000 */
[----:B------:R-:W-:Y:S02]  /*0240*/  IMAD.MOV.U32 R4, RZ, RZ, R3 ;  /* 0x000000ffff047224 */ /* 0x000fe400078e0003 */
[----:B------:R-:W-:Y:S02]  /*0250*/  IMAD.MOV.U32 R3, RZ, RZ, -0x100001 ;  /* 0xffefffffff037424 */ /* 0x000fe400078e00ff */
[----:B------:R-:W-:Y:S01]  /*0260*/  @!P2 IMAD.MOV R4, RZ, RZ, -R4 ;  /* 0x000000ffff04a224 */ /* 0x000fe200078e0a04 */
[----:B--2---:R-:W-:Y:S06]  /*0270*/  BRA.U !UP0, `(.L_x_0) ;  /* 0x0000000d08e07547 */ /* 0x004fec000b800000 */
[----:B------:R-:W0:Y:S01]  /*0280*/  LDCU UR6, c[0x0][0x3ac] ;  /* 0x00007580ff0677ac */ /* 0x000e220008000800 */
[----:B------:R-:W-:Y:S02]  /*0290*/  ISETP.NE.AND P0, PT, R7, RZ, PT ;  /* 0x000000ff0700720c */ /* 0x000fe40003f05270 */
[----:B------:R-:W-:-:S04]  /*02a0*/  LOP3.LUT R9, RZ, R7, RZ, 0x33, !PT ;  /* 0x00000007ff097212 */ /* 0x000fc800078e33ff */
[----:B------:R-:W-:Y:S01]  /*02b0*/  SEL R7, R9, R4, !P0 ;  /* 0x0000000409077207 */ /* 0x000fe20004000000 */
[----:B0-----:R-:W-:-:S09]  /*02c0*/  UISETP.GE.AND UP0, UPT, UR6, 0x1, UPT ;  /* 0x000000010600788c */ /* 0x001fd2000bf06270 */
[----:B------:R-:W-:Y:S05]  /*02d0*/  BRA.U !UP0, `(.L_x_0) ;  /* 0x0000000d08c87547 */ /* 0x000fea000b800000 */
[----:B------:R-:W-:Y:S01]  /*02e0*/  IABS R11, R6 ;  /* 0x00000006000b7213 */ /* 0x000fe20000000000 */
[----:B------:R-:W0:Y:S01]  /*02f0*/  LDCU UR5, c[0x0][0x3b8] ;  /* 0x00007700ff0577ac */ /* 0x000e220008000800 */
[----:B------:R-:W-:Y:S02]  /*0300*/  ISETP.GE.AND P4, PT, R0, RZ, PT ;  /* 0x000000ff0000720c */ /* 0x000fe40003f86270 */
[----:B------:R-:W1:Y:S01]  /*0310*/  I2F.RP R4, R11 ;  /* 0x0000000b00047306 */ /* 0x000e620000209400 */
[----:B------:R-:W2:Y:S01]  /*0320*/  LDCU UR9, c[0x0][0x3bc] ;  /* 0x00007780ff0977ac */ /* 0x000ea20008000800 */
[----:B------:R-:W-:Y:S02]  /*0330*/  ULOP3.LUT UR7, UR6, 0x7, URZ, 0xc0, !UPT ;  /* 0x0000000706077892 */ /* 0x000fe4000f8ec0ff */
[----:B------:R-:W-:Y:S02]  /*0340*/  ULOP3.LUT UR8, UR6, 0x3, URZ, 0xc0, !UPT ;  /* 0x0000000306087892 */ /* 0x000fe4000f8ec0ff */
[----:B------:R-:W-:-:S02]  /*0350*/  UIADD3 UR4, UPT, UPT, UR7, -0x1, URZ ;  /* 0xffffffff07047890 */ /* 0x000fc4000fffe0ff */
[----:B------:R-:W-:Y:S02]  /*0360*/  ULOP3.LUT UR6, UR6, 0x7ffffff8, URZ, 0xc0, !UPT ;  /* 0x7ffffff806067892 */ /* 0x000fe4000f8ec0ff */
[----:B------:R-:W-:Y:S01]  /*0370*/  UISETP.GE.U32.AND UP1, UPT, UR4, 0x3, UPT ;  /* 0x000000030400788c */ /* 0x000fe2000bf26070 */
[----:B-1----:R-:W1:Y:S02]  /*0380*/  MUFU.RCP R4, R4 ;  /* 0x0000000400047308 */ /* 0x002e640000001000 */
[----:B------:R-:W-:Y:S01]  /*0390*/  UMOV UR4, URZ ;  /* 0x000000ff00047c82 */ /* 0x000fe20008000000 */
[----:B-1----:R-:W-:-:S05]  /*03a0*/  VIADD R2, R4, 0xffffffe ;  /* 0x0ffffffe04027836 */ /* 0x002fca0000000000 */
[----:B------:R1:W3:Y:S02]  /*03b0*/  F2I.FTZ.U32.TRUNC.NTZ R3, R2 ;  /* 0x0000000200037305 */ /* 0x0002e4000021f000 */
[----:B-1----:R-:W-:Y:S02]  /*03c0*/  IMAD.MOV.U32 R2, RZ, RZ, RZ ;  /* 0x000000ffff027224 */ /* 0x002fe400078e00ff */
[----:B---3--:R-:W-:-:S04]  /*03d0*/  IMAD.MOV R10, RZ, RZ, -R3 ;  /* 0x000000ffff0a7224 */ /* 0x008fc800078e0a03 */
[----:B------:R-:W-:Y:S01]  /*03e0*/  IMAD R13, R10, R11, RZ ;  /* 0x0000000b0a0d7224 */ /* 0x000fe200078e02ff */
[----:B------:R-:W-:-:S03]  /*03f0*/  IABS R10, R7 ;  /* 0x00000007000a7213 */ /* 0x000fc60000000000 */
[----:B------:R-:W-:Y:S01]  /*0400*/  IMAD.HI.U32 R3, R3, R13, R2 ;  /* 0x0000000d03037227 */ /* 0x000fe200078e0002 */
[----:B------:R-:W-:-:S04]  /*0410*/  LOP3.LUT R2, R7, R6, RZ, 0x3c, !PT ;  /* 0x0000000607027212 */ /* 0x000fc800078e3cff */
[----:B------:R-:W-:Y:S01]  /*0420*/  ISETP.GE.AND P3, PT, R2, RZ, PT ;  /* 0x000000ff0200720c */ /* 0x000fe20003f66270 */
[----:B------:R-:W-:Y:S01]  /*0430*/  IMAD.HI.U32 R3, R3, R10, RZ ;  /* 0x0000000a03037227 */ /* 0x000fe200078e00ff */
[----:B------:R-:W0:Y:S03]  /*0440*/  LDC R2, c[0x0][0x3b0] ;  /* 0x0000ec00ff027b82 */ /* 0x000e260000000800 */
[----:B------:R-:W-:-:S04]  /*0450*/  IMAD.MOV R4, RZ, RZ, -R3 ;  /* 0x000000ffff047224 */ /* 0x000fc800078e0a03 */
[----:B------:R-:W-:-:S05]  /*0460*/  IMAD R4, R11, R4, R10 ;  /* 0x000000040b047224 */ /* 0x000fca00078e020a */
[----:B------:R-:W-:-:S13]  /*0470*/  ISETP.GT.U32.AND P2, PT, R11, R4, PT ;  /* 0x000000040b00720c */ /* 0x000fda0003f44070 */
[----:B------:R-:W-:Y:S02]  /*0480*/  @!P2 IMAD.IADD R4, R4, 0x1, -R11 ;  /* 0x000000010404a824 */ /* 0x000fe400078e0a0b */
[----:B------:R-:W-:Y:S01]  /*0490*/  @!P2 VIADD R3, R3, 0x1 ;  /* 0x000000010303a836 */ /* 0x000fe20000000000 */
[----:B------:R-:W-:Y:S02]  /*04a0*/  ISETP.NE.AND P2, PT, R6, RZ, PT ;  /* 0x000000ff0600720c */ /* 0x000fe40003f45270 */
[----:B------:R-:W-:Y:S02]  /*04b0*/  ISETP.GE.U32.AND P1, PT, R4, R11, PT ;  /* 0x0000000b0400720c */ /* 0x000fe40003f26070 */
[----:B------:R-:W2:Y:S11]  /*04c0*/  LDC R11, c[0x0][0x3b4] ;  /* 0x0000ed00ff0b7b82 */ /* 0x000eb60000000800 */
[----:B------:R-:W-:Y:S01]  /*04d0*/  @P1 VIADD R3, R3, 0x1 ;  /* 0x0000000103031836 */ /* 0x000fe20000000000 */
[----:B------:R-:W-:Y:S01]  /*04e0*/  ISETP.GT.U32.AND P1, PT, R5, R8, PT ;  /* 0x000000080500720c */ /* 0x000fe20003f24070 */
[----:B------:R-:W-:-:S02]  /*04f0*/  IMAD.IADD R5, R8, 0x1, -R5 ;  /* 0x0000000108057824 */ /* 0x000fc400078e0a05 */
[----:B------:R-:W-:Y:S02]  /*0500*/  IMAD.MOV.U32 R4, RZ, RZ, R3 ;  /* 0x000000ffff047224 */ /* 0x000fe400078e0003 */
[----:B------:R-:W-:Y:S01]  /*0510*/  IMAD.MOV.U32 R3, RZ, RZ, -0x100001 ;  /* 0xffefffffff037424 */ /* 0x000fe200078e00ff */
[----:B------:R-:W-:Y:S01]  /*0520*/  SEL R8, R5, R8, !P1 ;  /* 0x0000000805087207 */ /* 0x000fe20004800000 */
[----:B------:R-:W-:Y:S01]  /*0530*/  @!P3 IMAD.MOV R4, RZ, RZ, -R4 ;  /* 0x000000ffff04b224 */ /* 0x000fe200078e0a04 */
[----:B------:R-:W-:-:S03]  /*0540*/  @!P2 LOP3.LUT R4, RZ, R6, RZ, 0x33, !PT ;  /* 0x00000006ff04a212 */ /* 0x000fc600078e33ff */
[----:B------:R-:W-:Y:S02]  /*0550*/  @!P4 IMAD.MOV R8, RZ, RZ, -R8 ;  /* 0x000000ffff08c224 */ /* 0x000fe400078e0a08 */
[----:B------:R-:W-:-:S03]  /*0560*/  IMAD.MOV R5, RZ, RZ, -R4 ;  /* 0x000000ffff057224 */ /* 0x000fc600078e0a04 */
[----:B------:R-:W-:Y:S01]  /*0570*/  SEL R8, R9, R8, !P0 ;  /* 0x0000000809087207 */ /* 0x000fe20004000000 */
[----:B------:R-:W-:-:S04]  /*0580*/  IMAD R5, R6, R5, R7 ;  /* 0x0000000506057224 */ /* 0x000fc800078e0207 */
[----:B0-----:R-:W-:Y:S02]  /*0590*/  IMAD R5, R5, UR5, -R2 ;  /* 0x0000000505057c24 */ /* 0x001fe4000f8e0a02 */
[----:B--2---:R-:W-:Y:S02]  /*05a0*/  IMAD R6, R8, UR9, -R11 ;  /* 0x0000000908067c24 */ /* 0x004fe4000f8e0a0b */
[----:B------:R-:W-:-:S07]  /*05b0*/  IMAD.MOV.U32 R2, RZ, RZ, -0x1 ;  /* 0xffffffffff027424 */ /* 0x000fce00078e00ff */
.L_x_7:
[----:B------:R-:W0:Y:S01]  /*05c0*/  LDCU.64 UR12, c[0x0][0x3a8] ;  /* 0x00007500ff0c77ac */ /* 0x000e220008000a00 */
[----:B------:R-:W-:Y:S01]  /*05d0*/  VIADD R7, R5, UR4 ;  /* 0x0000000405077c36 */ /* 0x000fe20008000000 */
[----:B------:R-:W1:Y:S01]  /*05e0*/  LDCU UR5, c[0x0][0x398] ;  /* 0x00007300ff0577ac */ /* 0x000e620008000800 */
[----:B------:R-:W-:Y:S02]  /*05f0*/  UIADD3 UR4, UPT, UPT, UR4, 0x1, URZ ;  /* 0x0000000104047890 */ /* 0x000fe4000fffe0ff */
[----:B0-----:R-:W-:Y:S02]  /*0600*/  UISETP.GE.U32.AND UP2, UPT, UR13, 0x8, UPT ;  /* 0x000000080d00788c */ /* 0x001fe4000bf46070 */
[----:B------:R-:W-:Y:S01]  /*0610*/  UISETP.NE.AND UP0, UPT, UR4, UR12, UPT ;  /* 0x0000000c0400728c */ /* 0x000fe2000bf05270 */
[----:B-1----:R-:W-:-:S04]  /*0620*/  ISETP.GE.AND P0, PT, R7, UR5, PT ;  /* 0x0000000507007c0c */ /* 0x002fc8000bf06270 */
[----:B------:R-:W-:Y:S01]  /*0630*/  ISETP.GT.AND P0, PT, R7, -0x1, !P0 ;  /* 0xffffffff0700780c */ /* 0x000fe20004704270 */
[----:B------:R-:W-:Y:S01]  /*0640*/  IMAD R7, R4, UR5, R7 ;  /* 0x0000000504077c24 */ /* 0x000fe2000f8e0207 */
[----:B------:R-:W-:Y:S01]  /*0650*/  UMOV UR5, URZ ;  /* 0x000000ff00057c82 */ /* 0x000fe20008000000 */
[----:B------:R-:W-:Y:S10]  /*0660*/  BRA.U !UP2, `(.L_x_1) ;  /* 0x000000050a647547 */ /* 0x000ff4000b800000 */
[----:B------:R-:W0:Y:S01]  /*0670*/  LDC.64 R8, c[0x0][0x380] ;  /* 0x0000e000ff087b82 */ /* 0x000e220000000a00 */
[----:B------:R-:W1:Y:S01]  /*0680*/  LDCU UR9, c[0x0][0x39c] ;  /* 0x00007380ff0977ac */ /* 0x000e620008000800 */
[----:B------:R-:W-:-:S05]  /*0690*/  UMOV UR5, URZ ;  /* 0x000000ff00057c82 */ /* 0x000fca0008000000 */
.L_x_2:
[----:B------:R-:W-:-:S04]  /*06a0*/  VIADD R20, R6, UR5 ;  /* 0x0000000506147c36 */ /* 0x000fc80008000000 */
[C---:B------:R-:W-:Y:S01]  /*06b0*/  VIADD R10, R20.reuse, 0x1 ;  /* 0x00000001140a7836 */ /* 0x040fe20000000000 */
[----:B-1----:R-:W-:Y:S01]  /*06c0*/  ISETP.GE.AND P6, PT, R20, UR9, PT ;  /* 0x0000000914007c0c */ /* 0x002fe2000bfc6270 */
[----:B------:R-:W-:-:S03]  /*06d0*/  IMAD R15, R7, UR9, R20 ;  /* 0x00000009070f7c24 */ /* 0x000fc6000f8e0214 */
[----:B------:R-:W-:Y:S01]  /*06e0*/  ISETP.GT.AND P6, PT, R20, -0x1, !P6 ;  /* 0xffffffff1400780c */ /* 0x000fe200077c4270 */
[----:B0-----:R-:W-:Y:S01]  /*06f0*/  IMAD.WIDE R14, R15, 0x8, R8 ;  /* 0x000000080f0e7825 */ /* 0x001fe200078e0208 */
[C---:B------:R-:W-:Y:S02]  /*0700*/  ISETP.GE.AND P2, PT, R10.reuse, UR9, PT ;  /* 0x000000090a007c0c */ /* 0x040fe4000bf46270 */
[----:B------:R-:W-:Y:S02]  /*0710*/  PLOP3.LUT P6, PT, P0, P6, PT, 0x80, 0x8 ;  /* 0x000000000008781c */ /* 0x000fe400007cd070 */
[----:B------:R-:W-:-:S04]  /*0720*/  ISETP.GT.AND P2, PT, R10, -0x1, !P2 ;  /* 0xffffffff0a00780c */ /* 0x000fc80005744270 */
[----:B------:R-:W-:-:S07]  /*0730*/  PLOP3.LUT P2, PT, P0, P2, PT, 0x80, 0x8 ;  /* 0x000000000008781c */ /* 0x000fce0000745070 */
[----:B------:R-:W2:Y:S01]  /*0740*/  @P6 LDG.E.64 R12, desc[UR10][R14.64] ;  /* 0x0000000a0e0c6981 */ /* 0x000ea2000c1e1b00 */
[----:B------:R-:W-:-:S05]  /*0750*/  VIADD R10, R20, 0x2 ;  /* 0x00000002140a7836 */ /* 0x000fca0000000000 */
[C---:B------:R-:W-:Y:S01]  /*0760*/  ISETP.GE.AND P1, PT, R10.reuse, UR9, PT ;  /* 0x000000090a007c0c */ /* 0x040fe2000bf26270 */
[----:B------:R-:W3:Y:S03]  /*0770*/  @P2 LDG.E.64 R18, desc[UR10][R14.64+0x8] ;  /* 0x0000080a0e122981 */ /* 0x000ee6000c1e1b00 */
[----:B------:R-:W-:-:S04]  /*0780*/  ISETP.GT.AND P1, PT, R10, -0x1, !P1 ;  /* 0xffffffff0a00780c */ /* 0x000fc80004f24270 */
[----:B------:R-:W-:-:S13]  /*0790*/  PLOP3.LUT P1, PT, P0, P1, PT, 0x80, 0x8 ;  /* 0x000000000008781c */ /* 0x000fda0000723070 */
[----:B------:R-:W4:Y:S01]  /*07a0*/  @P1 LDG.E.64 R16, desc[UR10][R14.64+0x10] ;  /* 0x0000100a0e101981 */ /* 0x000f22000c1e1b00 */
[----:B------:R-:W-:-:S05]  /*07b0*/  VIADD R10, R20, 0x3 ;  /* 0x00000003140a7836 */ /* 0x000fca0000000000 */
[----:B------:R-:W-:-:S04]  /*07c0*/  ISETP.GE.AND P4, PT, R10, UR9, PT ;  /* 0x000000090a007c0c */ /* 0x000fc8000bf86270 */
[----:B------:R-:W-:Y:S01]  /*07d0*/  ISETP.GT.AND P4, PT, R10, -0x1, !P4 ;  /* 0xffffffff0a00780c */ /* 0x000fe20006784270 */
[----:B------:R-:W-:-:S03]  /*07e0*/  VIADD R10, R20, 0x4 ;  /* 0x00000004140a7836 */ /* 0x000fc60000000000 */
[----:B------:R-:W-:Y:S02]  /*07f0*/  PLOP3.LUT P4, PT, P0, P4, PT, 0x80, 0x8 ;  /* 0x000000000008781c */ /* 0x000fe40000789070 */
[----:B------:R-:W-:-:S04]  /*0800*/  ISETP.GE.AND P3, PT, R10, UR9, PT ;  /* 0x000000090a007c0c */ /* 0x000fc8000bf66270 */
[----:B------:R-:W-:-:S07]  /*0810*/  ISETP.GT.AND P3, PT, R10, -0x1, !P3 ;  /* 0xffffffff0a00780c */ /* 0x000fce0005f64270 */
[----:B------:R-:W5:Y:S01]  /*0820*/  @P4 LDG.E.64 R10, desc[UR10][R14.64+0x18] ;  /* 0x0000180a0e0a4981 */ /* 0x000f62000c1e1b00 */
[----:B------:R-:W-:Y:S01]  /*0830*/  PLOP3.LUT P3, PT, P0, P3, PT, 0x80, 0x8 ;  /* 0x000000000008781c */ /* 0x000fe20000767070 */
[----:B------:R-:W-:Y:S01]  /*0840*/  VIADD R21, R20, 0x5 ;  /* 0x0000000514157836 */ /* 0x000fe20000000000 */
[----:B--2---:R-:W-:-:S06]  /*0850*/  @P6 DSETP.GT.AND P5, PT, R12, R2, PT ;  /* 0x000000020c00622a */ /* 0x004fcc0003fa4000 */
[----:B------:R-:W-:Y:S02]  /*0860*/  @P6 FSEL R12, R12, R2, P5 ;  /* 0x000000020c0c6208 */ /* 0x000fe40002800000 */
[----:B------:R-:W-:Y:S02]  /*0870*/  @P6 FSEL R13, R13, R3, P5 ;  /* 0x000000030d0d6208 */ /* 0x000fe40002800000 */
[C---:B------:R-:W-:Y:S01]  /*0880*/  ISETP.GE.AND P5, PT, R21.reuse, UR9, PT ;  /* 0x0000000915007c0c */ /* 0x040fe2000bfa6270 */
[----:B------:R-:W-:Y:S02]  /*0890*/  @P6 IMAD.MOV.U32 R2, RZ, RZ, R12 ;  /* 0x000000ffff026224 */ /* 0x000fe400078e000c */
[----:B------:R-:W-:Y:S01]  /*08a0*/  @P6 IMAD.MOV.U32 R3, RZ, RZ, R13 ;  /* 0x000000ffff036224 */ /* 0x000fe200078e000d */
[----:B------:R-:W-:Y:S01]  /*08b0*/  ISETP.GT.AND P5, PT, R21, -0x1, !P5 ;  /* 0xffffffff1500780c */ /* 0x000fe20006fa4270 */
[----:B------:R-:W2:Y:S03]  /*08c0*/  @P3 LDG.E.64 R12, desc[UR10][R14.64+0x20] ;  /* 0x0000200a0e0c3981 */ /* 0x000ea6000c1e1b00 */
[----:B------:R-:W-:Y:S01]  /*08d0*/  PLOP3.LUT P5, PT, P0, P5, PT, 0x80, 0x8 ;  /* 0x000000000008781c */ /* 0x000fe200007ab070 */
[----:B---3--:R-:W-:Y:S01]  /*08e0*/  @P2 DSETP.GT.AND P6, PT, R18, R2, PT ;  /* 0x000000021200222a */ /* 0x008fe20003fc4000 */
[----:B------:R-:W-:-:S05]  /*08f0*/  VIADD R21, R20, 0x6 ;  /* 0x0000000614157836 */ /* 0x000fca0000000000 */
[----:B------:R-:W-:Y:S02]  /*0900*/  @P2 FSEL R18, R18, R2, P6 ;  /* 0x0000000212122208 */ /* 0x000fe40003000000 */
[----:B------:R-:W-:Y:S02]  /*0910*/  @P2 FSEL R19, R19, R3, P6 ;  /* 0x0000000313132208 */ /* 0x000fe40003000000 */
[C---:B------:R-:W-:Y:S01]  /*0920*/  ISETP.GE.AND P6, PT, R21.reuse, UR9, PT ;  /* 0x0000000915007c0c */ /* 0x040fe2000bfc6270 */
[----:B------:R-:W-:Y:S02]  /*0930*/  @P2 IMAD.MOV.U32 R2, RZ, RZ, R18 ;  /* 0x000000ffff022224 */ /* 0x000fe400078e0012 */
[----:B------:R-:W-:Y:S01]  /*0940*/  @P2 IMAD.MOV.U32 R3, RZ, RZ, R19 ;  /* 0x000000ffff032224 */ /* 0x000fe200078e0013 */
[----:B------:R-:W-:Y:S01]  /*0950*/  ISETP.GT.AND P6, PT, R21, -0x1, !P6 ;  /* 0xffffffff1500780c */ /* 0x000fe200077c4270 */
[----:B------:R-:W3:Y:S03]  /*0960*/  @P5 LDG.E.64 R18, desc[UR10][R14.64+0x28] ;  /* 0x0000280a0e125981 */ /* 0x000ee6000c1e1b00 */
[----:B------:R-:W-:Y:S01]  /*0970*/  PLOP3.LUT P6, PT, P0, P6, PT, 0x80, 0x8 ;  /* 0x000000000008781c */ /* 0x000fe200007cd070 */
[----:B----4-:R-:W-:Y:S01]  /*0980*/  @P1 DSETP.GT.AND P2, PT, R16, R2, PT ;  /* 0x000000021000122a */ /* 0x010fe20003f44000 */
[----:B------:R-:W-:-:S05]  /*0990*/  VIADD R20, R20, 0x7 ;  /* 0x0000000714147836 */ /* 0x000fca0000000000 */
[----:B------:R-:W-:Y:S02]  /*09a0*/  @P1 FSEL R22, R16, R2, P2 ;  /* 0x0000000210161208 */ /* 0x000fe40001000000 */
[----:B------:R-:W-:Y:S02]  /*09b0*/  @P1 FSEL R23, R17, R3, P2 ;  /* 0x0000000311171208 */ /* 0x000fe40001000000 */
[----:B------:R-:W-:-:S04]  /*09c0*/  ISETP.GE.AND P2, PT, R20, UR9, PT ;  /* 0x0000000914007c0c */ /* 0x000fc8000bf46270 */
[----:B------:R-:W-:Y:S02]  /*09d0*/  ISETP.GT.AND P2, PT, R20, -0x1, !P2 ;  /* 0xffffffff1400780c */ /* 0x000fe40005744270 */
[----:B------:R-:W4:Y:S02]  /*09e0*/  @P6 LDG.E.64 R20, desc[UR10][R14.64+0x30] ;  /* 0x0000300a0e146981 */ /* 0x000f24000c1e1b00 */
[----:B------:R-:W-:-:S13]  /*09f0*/  PLOP3.LUT P2, PT, P0, P2, PT, 0x80, 0x8 ;  /* 0x000000000008781c */ /* 0x000fda0000745070 */
[----:B------:R-:W4:Y:S01]  /*0a00*/  @P2 LDG.E.64 R16, desc[UR10][R14.64+0x38] ;  /* 0x0000380a0e102981 */ /* 0x000f22000c1e1b00 */
[----:B------:R-:W-:Y:S02]  /*0a10*/  @P1 IMAD.MOV.U32 R2, RZ, RZ, R22 ;  /* 0x000000ffff021224 */ /* 0x000fe400078e0016 */
[----:B------:R-:W-:-:S06]  /*0a20*/  @P1 IMAD.MOV.U32 R3, RZ, RZ, R23 ;  /* 0x000000ffff031224 */ /* 0x000fcc00078e0017 */
[----:B-----5:R-:W-:-:S06]  /*0a30*/  @P4 DSETP.GT.AND P1, PT, R10, R2, PT ;  /* 0x000000020a00422a */ /* 0x020fcc0003f24000 */
[----:B------:R-:W-:Y:S02]  /*0a40*/  @P4 FSEL R10, R10, R2, P1 ;  /* 0x000000020a0a4208 */ /* 0x000fe40000800000 */
[----:B------:R-:W-:-:S03]  /*0a50*/  @P4 FSEL R11, R11, R3, P1 ;  /* 0x000000030b0b4208 */ /* 0x000fc60000800000 */
[----:B------:R-:W-:Y:S02]  /*0a60*/  @P4 IMAD.MOV.U32 R2, RZ, RZ, R10 ;  /* 0x000000ffff024224 */ /* 0x000fe400078e000a */
[----:B------:R-:W-:Y:S01]  /*0a70*/  @P4 IMAD.MOV.U32 R3, RZ, RZ, R11 ;  /* 0x000000ffff034224 */ /* 0x000fe200078e000b */
[----:B------:R-:W-:-:S04]  /*0a80*/  UIADD3 UR5, UPT, UPT, UR5, 0x8, URZ ;  /* 0x0000000805057890 */ /* 0x000fc8000fffe0ff */
[----:B------:R-:W-:Y:S01]  /*0a90*/  UISETP.NE.AND UP2, UPT, UR5, UR6, UPT ;  /* 0x000000060500728c */ /* 0x000fe2000bf45270 */
[----:B--2---:R-:W-:-:S06]  /*0aa0*/  @P3 DSETP.GT.AND P1, PT, R12, R2, PT ;  /* 0x000000020c00322a */ /* 0x004fcc0003f24000 */
[----:B------:R-:W-:Y:S02]  /*0ab0*/  @P3 FSEL R10, R12, R2, P1 ;  /* 0x000000020c0a3208 */ /* 0x000fe40000800000 */
[----:B------:R-:W-:-:S03]  /*0ac0*/  @P3 FSEL R13, R13, R3, P1 ;  /* 0x000000030d0d3208 */ /* 0x000fc60000800000 */
[----:B------:R-:W-:Y:S02]  /*0ad0*/  @P3 IMAD.MOV.U32 R2, RZ, RZ, R10 ;  /* 0x000000ffff023224 */ /* 0x000fe400078e000a */
[----:B------:R-:W-:-:S06]  /*0ae0*/  @P3 IMAD.MOV.U32 R3, RZ, RZ, R13 ;  /* 0x000000ffff033224 */ /* 0x000fcc00078e000d */
[----:B---3--:R-:W-:-:S06]  /*0af0*/  @P5 DSETP.GT.AND P1, PT, R18, R2, PT ;  /* 0x000000021200522a */ /* 0x008fcc0003f24000 */
[----:B------:R-:W-:Y:S02]  /*0b00*/  @P5 FSEL R10, R18, R2, P1 ;  /* 0x00000002120a5208 */ /* 0x000fe40000800000 */
[----:B------:R-:W-:-:S03]  /*0b10*/  @P5 FSEL R19, R19, R3, P1 ;  /* 0x0000000313135208 */ /* 0x000fc60000800000 */
[----:B------:R-:W-:Y:S02]  /*0b20*/  @P5 IMAD.MOV.U32 R2, RZ, RZ, R10 ;  /* 0x000000ffff025224 */ /* 0x000fe400078e000a */
[----:B------:R-:W-:-:S06]  /*0b30*/  @P5 IMAD.MOV.U32 R3, RZ, RZ, R19 ;  /* 0x000000ffff035224 */ /* 0x000fcc00078e0013 */
[----:B----4-:R-:W-:-:S06]  /*0b40*/  @P6 DSETP.GT.AND P1, PT, R20, R2, PT ;  /* 0x000000021400622a */ /* 0x010fcc0003f24000 */
[----:B------:R-:W-:Y:S02]  /*0b50*/  @P6 FSEL R10, R20, R2, P1 ;  /* 0x00000002140a6208 */ /* 0x000fe40000800000 */
[----:B------:R-:W-:-:S03]  /*0b60*/  @P6 FSEL R21, R21, R3, P1 ;  /* 0x0000000315156208 */ /* 0x000fc60000800000 */
[----:B------:R-:W-:Y:S02]  /*0b70*/  @P6 IMAD.MOV.U32 R2, RZ, RZ, R10 ;  /* 0x000000ffff026224 */ /* 0x000fe400078e000a */
[----:B------:R-:W-:-:S06]  /*0b80*/  @P6 IMAD.MOV.U32 R3, RZ, RZ, R21 ;  /* 0x000000ffff036224 */ /* 0x000fcc00078e0015 */
[----:B------:R-:W-:-:S06]  /*0b90*/  @P2 DSETP.GT.AND P1, PT, R16, R2, PT ;  /* 0x000000021000222a */ /* 0x000fcc0003f24000 */
[----:B------:R-:W-:Y:S02]  /*0ba0*/  @P2 FSEL R10, R16, R2, P1 ;  /* 0x00000002100a2208 */ /* 0x000fe40000800000 */
[----:B------:R-:W-:-:S03]  /*0bb0*/  @P2 FSEL R17, R17, R3, P1 ;  /* 0x0000000311112208 */ /* 0x000fc60000800000 */
[----:B------:R-:W-:Y:S02]  /*0bc0*/  @P2 IMAD.MOV.U32 R2, RZ, RZ, R10 ;  /* 0x000000ffff022224 */ /* 0x000fe400078e000a */
[----:B------:R-:W-:Y:S01]  /*0bd0*/  @P2 IMAD.MOV.U32 R3, RZ, RZ, R17 ;  /* 0x000000ffff032224 */ /* 0x000fe200078e0011 */
[----:B------:R-:W-:Y:S06]  /*0be0*/  BRA.U UP2, `(.L_x_2) ;  /* 0xfffffff902ac7547 */ /* 0x000fec000b83ffff */
[----:B------:R-:W-:-:S05]  /*0bf0*/  UMOV UR5, UR6 ;  /* 0x0000000600057c82 */ /* 0x000fca0008000000 */
.L_x_1:
[----:B------:R-:W-:-:S09]  /*0c00*/  UISETP.NE.AND UP2, UPT, UR7, URZ, UPT ;  /* 0x000000ff0700728c */ /* 0x000fd2000bf45270 */
[----:B------:R-:W-:Y:S05]  /*0c10*/  BRA.U !UP2, `(.L_x_3) ;  /* 0x000000050a747547 */ /* 0x000fea000b800000 */
[----:B------:R-:W-:Y:S01]  /*0c20*/  UISETP.NE.AND UP2, UPT, UR8, URZ, UPT ;  /* 0x000000ff0800728c */ /* 0x000fe2000bf45270 */
[----:B------:R-:W-:Y:S10]  /*0c30*/  BRA.U !UP1, `(.L_x_4) ;  /* 0x0000000109b47547 */ /* 0x000ff4000b800000 */
[----:B------:R-:W0:Y:S01]  /*0c40*/  LDCU UR9, c[0x0][0x39c] ;  /* 0x00007380ff0977ac */ /* 0x000e220008000800 */
[----:B------:R-:W1:Y:S01]  /*0c50*/  LDC.64 R16, c[0x0][0x380] ;  /* 0x0000e000ff107b82 */ /* 0x000e620000000a00 */
[----:B------:R-:W-:-:S04]  /*0c60*/  VIADD R8, R6, UR5 ;  /* 0x0000000506087c36 */ /* 0x000fc80008000000 */
[C---:B------:R-:W-:Y:S01]  /*0c70*/  VIADD R10, R8.reuse, 0x1 ;  /* 0x00000001080a7836 */ /* 0x040fe20000000000 */
[----:B0-----:R-:W-:Y:S01]  /*0c80*/  ISETP.GE.AND P1, PT, R8, UR9, PT ;  /* 0x0000000908007c0c */ /* 0x001fe2000bf26270 */
[----:B------:R-:W-:-:S03]  /*0c90*/  IMAD R9, R7, UR9, R8 ;  /* 0x0000000907097c24 */ /* 0x000fc6000f8e0208 */
[----:B------:R-:W-:Y:S02]  /*0ca0*/  ISETP.GE.AND P2, PT, R10, UR9, PT ;  /* 0x000000090a007c0c */ /* 0x000fe4000bf46270 */
[----:B------:R-:W-:Y:S02]  /*0cb0*/  ISETP.GT.AND P1, PT, R8, -0x1, !P1 ;  /* 0xffffffff0800780c */ /* 0x000fe40004f24270 */
[----:B------:R-:W-:Y:S01]  /*0cc0*/  ISETP.GT.AND P2, PT, R10, -0x1, !P2 ;  /* 0xffffffff0a00780c */ /* 0x000fe20005744270 */
[----:B-1----:R-:W-:Y:S01]  /*0cd0*/  IMAD.WIDE R16, R9, 0x8, R16 ;  /* 0x0000000809107825 */ /* 0x002fe200078e0210 */
[----:B------:R-:W-:Y:S02]  /*0ce0*/  PLOP3.LUT P1, PT, P0, P1, PT, 0x80, 0x8 ;  /* 0x000000000008781c */ /* 0x000fe40000723070 */
[----:B------:R-:W-:Y:S01]  /*0cf0*/  PLOP3.LUT P2, PT, P0, P2, PT, 0x80, 0x8 ;  /* 0x000000000008781c */ /* 0x000fe20000745070 */
[----:B------:R-:W-:-:S10]  /*0d00*/  VIADD R9, R8, 0x2 ;  /* 0x0000000208097836 */ /* 0x000fd40000000000 */
[----:B------:R-:W2:Y:S01]  /*0d10*/  @P1 LDG.E.64 R14, desc[UR10][R16.64] ;  /* 0x0000000a100e1981 */ /* 0x000ea2000c1e1b00 */
[C---:B------:R-:W-:Y:S01]  /*0d20*/  ISETP.GE.AND P3, PT, R9.reuse, UR9, PT ;  /* 0x0000000909007c0c */ /* 0x040fe2000bf66270 */
[----:B------:R-:W-:Y:S02]  /*0d30*/  VIADD R8, R8, 0x3 ;  /* 0x0000000308087836 */ /* 0x000fe40000000000 */
[----:B------:R-:W3:Y:S01]  /*0d40*/  @P2 LDG.E.64 R12, desc[UR10][R16.64+0x8] ;  /* 0x0000080a100c2981 */ /* 0x000ee2000c1e1b00 */
[----:B------:R-:W-:-:S04]  /*0d50*/  ISETP.GT.AND P3, PT, R9, -0x1, !P3 ;  /* 0xffffffff0900780c */ /* 0x000fc80005f64270 */
[----:B------:R-:W-:Y:S02]  /*0d60*/  PLOP3.LUT P3, PT, P0, P3, PT, 0x80, 0x8 ;  /* 0x000000000008781c */ /* 0x000fe40000767070 */
[----:B------:R-:W-:-:S04]  /*0d70*/  ISETP.GE.AND P4, PT, R8, UR9, PT ;  /* 0x0000000908007c0c */ /* 0x000fc8000bf86270 */
[----:B------:R-:W-:-:S07]  /*0d80*/  ISETP.GT.AND P4, PT, R8, -0x1, !P4 ;  /* 0xffffffff0800780c */ /* 0x000fce0006784270 */
[----:B------:R-:W4:Y:S01]  /*0d90*/  @P3 LDG.E.64 R10, desc[UR10][R16.64+0x10] ;  /* 0x0000100a100a3981 */ /* 0x000f22000c1e1b00 */
[----:B------:R-:W-:-:S13]  /*0da0*/  PLOP3.LUT P4, PT, P0, P4, PT, 0x80, 0x8 ;  /* 0x000000000008781c */ /* 0x000fda0000789070 */
[----:B------:R-:W5:Y:S01]  /*0db0*/  @P4 LDG.E.64 R8, desc[UR10][R16.64+0x18] ;  /* 0x0000180a10084981 */ /* 0x000f62000c1e1b00 */
[----:B------:R-:W-:Y:S01]  /*0dc0*/  UIADD3 UR5, UPT, UPT, UR5, 0x4, URZ ;  /* 0x0000000405057890 */ /* 0x000fe2000fffe0ff */
        /* <DEDUP_REMOVED lines=15> */
[----:B-----5:R-:W-:-:S06]  /*0ec0*/  @P4 DSETP.GT.AND P1, PT, R8, R2, PT ;  /* 0x000000020800422a */ /* 0x020fcc0003f24000 */
[----:B------:R-:W-:Y:S02]  /*0ed0*/  @P4 FSEL R8, R8, R2, P1 ;  /* 0x0000000208084208 */ /* 0x000fe40000800000 */
[----:B------:R-:W-:-:S03]  /*0ee0*/  @P4 FSEL R9, R9, R3, P1 ;  /* 0x0000000309094208 */ /* 0x000fc60000800000 */
[----:B------:R-:W-:Y:S02]  /*0ef0*/  @P4 IMAD.MOV.U32 R2, RZ, RZ, R8 ;  /* 0x000000ffff024224 */ /* 0x000fe400078e0008 */
[----:B------:R-:W-:-:S07]  /*0f00*/  @P4 IMAD.MOV.U32 R3, RZ, RZ, R9 ;  /* 0x000000ffff034224 */ /* 0x000fce00078e0009 */
.L_x_4:
[----:B------:R-:W-:Y:S05]  /*0f10*/  BRA.U !UP2, `(.L_x_3) ;  /* 0x000000010ab47547 */ /* 0x000fea000b800000 */
[----:B------:R-:W0:Y:S01]  /*0f20*/  LDCU UR9, c[0x0][0x3ac] ;  /* 0x00007580ff0977ac */ /* 0x000e220008000800 */
[----:B------:R-:W-:Y:S02]  /*0f30*/  UISETP.NE.AND UP2, UPT, UR8, 0x1, UPT ;  /* 0x000000010800788c */ /* 0x000fe4000bf45270 */
[----:B0-----:R-:W-:-:S07]  /*0f40*/  ULOP3.LUT UP3, URZ, UR9, 0x1, URZ, 0xc0, !UPT ;  /* 0x0000000109ff7892 */ /* 0x001fce000f86c0ff */
[----:B------:R-:W-:Y:S05]  /*0f50*/  BRA.U !UP2, `(.L_x_5) ;  /* 0x000000010a647547 */ /* 0x000fea000b800000 */
        /* <DEDUP_REMOVED lines=11> */
[----:B------:R-:W-:-:S11]  /*1010*/  PLOP3.LUT P2, PT, P0, P2, PT, 0x80, 0x8 ;  /* 0x000000000008781c */ /* 0x000fd60000745070 */
[----:B------:R-:W2:Y:S04]  /*1020*/  @P1 LDG.E.64 R8, desc[UR10][R12.64] ;  /* 0x0000000a0c081981 */ /* 0x000ea8000c1e1b00 */
[----:B------:R-:W3:Y:S01]  /*1030*/  @P2 LDG.E.64 R10, desc[UR10][R12.64+0x8] ;  /* 0x0000080a0c0a2981 */ /* 0x000ee2000c1e1b00 */
        /* <DEDUP_REMOVED lines=10> */
[----:B------:R-:W-:-:S07]  /*10e0*/  @P2 IMAD.MOV.U32 R3, RZ, RZ, R11 ;  /* 0x000000ffff032224 */ /* 0x000fce00078e000b */
.L_x_5:
[----:B------:R-:W-:Y:S05]  /*10f0*/  BRA.U !UP3, `(.L_x_3) ;  /* 0x000000010b3c7547 */ /* 0x000fea000b800000 */
[----:B------:R-:W0:Y:S01]  /*1100*/  LDCU UR9, c[0x0][0x39c] ;  /* 0x00007380ff0977ac */ /* 0x000e220008000800 */
[----:B------:R-:W-:Y:S01]  /*1110*/  VIADD R10, R6, UR5 ;  /* 0x00000005060a7c36 */ /* 0x000fe20008000000 */
[----:B------:R-:W-:Y:S04]  /*1120*/  BSSY.RECONVERGENT B0, `(.L_x_3) ;  /* 0x000000c000007945 */ /* 0x000fe80003800200 */
[----:B0-----:R-:W-:-:S04]  /*1130*/  ISETP.GE.AND P1, PT, R10, UR9, PT ;  /* 0x000000090a007c0c */ /* 0x001fc8000bf26270 */
[----:B------:R-:W-:-:S04]  /*1140*/  ISETP.GT.AND P1, PT, R10, -0x1, !P1 ;  /* 0xffffffff0a00780c */ /* 0x000fc80004f24270 */
[----:B------:R-:W-:-:S13]  /*1150*/  PLOP3.LUT P1, PT, P0, P1, PT, 0x80, 0x8 ;  /* 0x000000000008781c */ /* 0x000fda0000723070 */
[----:B------:R-:W-:Y:S05]  /*1160*/  @!P1 BRA `(.L_x_6) ;  /* 0x00000000001c9947 */ /* 0x000fea0003800000 */
[----:B------:R-:W0:Y:S01]  /*1170*/  LDC.64 R8, c[0x0][0x380] ;  /* 0x0000e000ff087b82 */ /* 0x000e220000000a00 */
[----:B------:R-:W-:-:S04]  /*1180*/  IMAD R7, R7, UR9, R10 ;  /* 0x0000000907077c24 */ /* 0x000fc8000f8e020a */
[----:B0-----:R-:W-:-:S06]  /*1190*/  IMAD.WIDE R8, R7, 0x8, R8 ;  /* 0x0000000807087825 */ /* 0x001fcc00078e0208 */
[----:B------:R-:W2:Y:S02]  /*11a0*/  LDG.E.64 R8, desc[UR10][R8.64] ;  /* 0x0000000a08087981 */ /* 0x000ea4000c1e1b00 */
[----:B--2---:R-:W-:-:S06]  /*11b0*/  DSETP.GT.AND P0, PT, R8, R2, PT ;  /* 0x000000020800722a */ /* 0x004fcc0003f04000 */
[----:B------:R-:W-:Y:S02]  /*11c0*/  FSEL R2, R8, R2, P0 ;  /* 0x0000000208027208 */ /* 0x000fe40000000000 */
[----:B------:R-:W-:-:S07]  /*11d0*/  FSEL R3, R9, R3, P0 ;  /* 0x0000000309037208 */ /* 0x000fce0000000000 */
.L_x_6:
[----:B------:R-:W-:Y:S05]  /*11e0*/  BSYNC.RECONVERGENT B0 ;  /* 0x0000000000007941 */ /* 0x000fea0003800200 */
.L_x_3:
[----:B------:R-:W-:Y:S05]  /*11f0*/  BRA.U UP0, `(.L_x_7) ;  /* 0xfffffff100f07547 */ /* 0x000fea000b83ffff */
.L_x_0:
[----:B------:R-:W0:Y:S02]  /*1200*/  LDC.64 R4, c[0x0][0x388] ;  /* 0x0000e200ff047b82 */ /* 0x000e240000000a00 */
[----:B0-----:R-:W-:-:S05]  /*1210*/  IMAD.WIDE R4, R0, 0x8, R4 ;  /* 0x0000000800047825 */ /* 0x001fca00078e0204 */
[----:B------:R-:W-:Y:S01]  /*1220*/  STG.E.64 desc[UR10][R4.64], R2 ;  /* 0x0000000204007986 */ /* 0x000fe2000c101b0a */
[----:B------:R-:W-:Y:S05]  /*1230*/  EXIT ;  /* 0x000000000000794d */ /* 0x000fea0003800000 */
.L_x_8:
[----:B------:R-:W-:-:S00]  /*1240*/  BRA `(.L_x_8) ;  /* 0xfffffffc00fc7947 */ /* 0x000fc0000383ffff */
[----:B------:R-:W-:-:S00]  /*1250*/  NOP ;  /* 0x0000000000007918 */ /* 0x000fc00000000000 */
        /* <DEDUP_REMOVED lines=10> */
.L_x_9:


//--------------------- .nv.shared.reserved.0     --------------------------
	.section	.nv.shared.reserved.0,"aw",@nobits
	.weak		__nv_reservedSMEM_offset_0_alias
	.size		__nv_reservedSMEM_offset_0_alias, 0, 64
	.other		__nv_reservedSMEM_offset_0_alias,@"STO_CUDA_RESERVED_SHARED STV_DEFAULT"
__nv_reservedSMEM_offset_0_alias:
	.zero		0
	.zero		64


//--------------------- .nv.constant0._Z14maxpool_kernelPKdPdiiiiiiiiiiii --------------------------
	.section	.nv.constant0._Z14maxpool_kernelPKdPdiiiiiiiiiiii,"a",@progbits
	.sectionflags	@""
	.align	4
.nv.constant0._Z14maxpool_kernelPKdPdiiiiiiiiiiii:
	.zero		960


//--------------------- SYMBOLS --------------------------

	.type		.nv.reservedSmem.offset0,@object
	.size		.nv.reservedSmem.offset0,0x4
